	.headerflags	@"EF_CUDA_TEXMODE_UNIFIED EF_CUDA_64BIT_ADDRESS EF_CUDA_ACCELERATORS EF_CUDA_SM90 EF_CUDA_VIRTUAL_SM(EF_CUDA_SM90)"
	.elftype	@"ET_EXEC"


//--------------------- .nv.info                  --------------------------
	.section	.nv.info,"",@"SHT_CUDA_INFO"
	.align	4


	//----- nvinfo : EIATTR_REGCOUNT
	.align		4
        /*0000*/ 	.byte	0x04, 0x2f
        /*0002*/ 	.short	(.L_1 - .L_0)
	.align		4
.L_0:
        /*0004*/ 	.word	index@(triton_poi_fused_max_pool2d_with_indices_mul_17)
        /*0008*/ 	.word	0x00000028


	//----- nvinfo : EIATTR_MIN_STACK_SIZE
	.align		4
.L_1:
        /*000c*/ 	.byte	0x04, 0x12
        /*000e*/ 	.short	(.L_3 - .L_2)
	.align		4
.L_2:
        /*0010*/ 	.word	index@(triton_poi_fused_max_pool2d_with_indices_mul_17)
        /*0014*/ 	.word	0x00000000


	//----- nvinfo : EIATTR_FRAME_SIZE
	.align		4
.L_3:
        /*0018*/ 	.byte	0x04, 0x11
        /*001a*/ 	.short	(.L_5 - .L_4)
	.align		4
.L_4:
        /*001c*/ 	.word	index@(triton_poi_fused_max_pool2d_with_indices_mul_17)
        /*0020*/ 	.word	0x00000000


	//----- nvinfo : EIATTR_MIN_STACK_SIZE
	.align		4
.L_5:
        /*0024*/ 	.byte	0x04, 0x12
        /*0026*/ 	.short	(.L_7 - .L_6)
	.align		4
.L_6:
        /*0028*/ 	.word	index@(triton_poi_fused_max_pool2d_with_indices_mul_17)
        /*002c*/ 	.word	0x00000000
.L_7:


//--------------------- .nv.info.triton_poi_fused_max_pool2d_with_indices_mul_17 --------------------------
	.section	.nv.info.triton_poi_fused_max_pool2d_with_indices_mul_17,"",@"SHT_CUDA_INFO"
	.sectionflags	@""
	.align	4


	//----- nvinfo : EIATTR_CUDA_API_VERSION
	.align		4
        /*0000*/ 	.byte	0x04, 0x37
        /*0002*/ 	.short	(.L_9 - .L_8)
.L_8:
        /*0004*/ 	.word	0x0000007c


	//----- nvinfo : EIATTR_KPARAM_INFO
	.align		4
.L_9:
        /*0008*/ 	.byte	0x04, 0x17
        /*000a*/ 	.short	(.L_11 - .L_10)
.L_10:
        /*000c*/ 	.word	0x00000000
        /*0010*/ 	.short	0x0004
        /*0012*/ 	.short	0x0020
        /*0014*/ 	.byte	0x00, 0xf0, 0x11, 0x00


	//----- nvinfo : EIATTR_KPARAM_INFO
	.align		4
.L_11:
        /*0018*/ 	.byte	0x04, 0x17
        /*001a*/ 	.short	(.L_13 - .L_12)
.L_12:
        /*001c*/ 	.word	0x00000000
        /*0020*/ 	.short	0x0003
        /*0022*/ 	.short	0x0018
        /*0024*/ 	.byte	0x00, 0xf4, 0x21, 0x00


	//----- nvinfo : EIATTR_KPARAM_INFO
	.align		4
.L_13:
        /*0028*/ 	.byte	0x04, 0x17
        /*002a*/ 	.short	(.L_15 - .L_14)
.L_14:
        /*002c*/ 	.word	0x00000000
        /*0030*/ 	.short	0x0002
        /*0032*/ 	.short	0x0010
        /*0034*/ 	.byte	0x00, 0xf4, 0x21, 0x00


	//----- nvinfo : EIATTR_KPARAM_INFO
	.align		4
.L_15:
        /*0038*/ 	.byte	0x04, 0x17
        /*003a*/ 	.short	(.L_17 - .L_16)
.L_16:
        /*003c*/ 	.word	0x00000000
        /*0040*/ 	.short	0x0001
        /*0042*/ 	.short	0x0008
        /*0044*/ 	.byte	0x00, 0xf4, 0x21, 0x00


	//----- nvinfo : EIATTR_KPARAM_INFO
	.align		4
.L_17:
        /*0048*/ 	.byte	0x04, 0x17
        /*004a*/ 	.short	(.L_19 - .L_18)
.L_18:
        /*004c*/ 	.word	0x00000000
        /*0050*/ 	.short	0x0000
        /*0052*/ 	.short	0x0000
        /*0054*/ 	.byte	0x00, 0xf4, 0x21, 0x00


	//----- nvinfo : EIATTR_SPARSE_MMA_MASK
	.align		4
.L_19:
        /*0058*/ 	.byte	0x03, 0x50
        /*005a*/ 	.short	0x0000


	//----- nvinfo : EIATTR_MAXREG_COUNT
	.align		4
        /*005c*/ 	.byte	0x03, 0x1b
        /*005e*/ 	.short	0x00ff


	//----- nvinfo : EIATTR_EXIT_INSTR_OFFSETS
	.align		4
        /*0060*/ 	.byte	0x04, 0x1c
        /*0062*/ 	.short	(.L_21 - .L_20)


	//   ....[0]....
.L_20:
        /*0064*/ 	.word	0x00001300


	//   ....[1]....
        /*0068*/ 	.word	0x00001330


	//----- nvinfo : EIATTR_REQNTID
	.align		4
.L_21:
        /*006c*/ 	.byte	0x04, 0x10
        /*006e*/ 	.short	(.L_23 - .L_22)
.L_22:
        /*0070*/ 	.word	0x00000080
        /*0074*/ 	.word	0x00000001
        /*0078*/ 	.word	0x00000001


	//----- nvinfo : EIATTR_CBANK_PARAM_SIZE
	.align		4
.L_23:
        /*007c*/ 	.byte	0x03, 0x19
        /*007e*/ 	.short	0x0024


	//----- nvinfo : EIATTR_PARAM_CBANK
	.align		4
        /*0080*/ 	.byte	0x04, 0x0a
        /*0082*/ 	.short	(.L_25 - .L_24)
	.align		4
.L_24:
        /*0084*/ 	.word	index@(.nv.constant0.triton_poi_fused_max_pool2d_with_indices_mul_17)
        /*0088*/ 	.short	0x0210
        /*008a*/ 	.short	0x0024


	//----- nvinfo : EIATTR_SW_WAR
	.align		4
.L_25:
        /*008c*/ 	.byte	0x04, 0x36
        /*008e*/ 	.short	(.L_27 - .L_26)
.L_26:
        /*0090*/ 	.word	0x00000008
.L_27:


//--------------------- .nv.callgraph             --------------------------
	.section	.nv.callgraph,"",@"SHT_CUDA_CALLGRAPH"
	.align	4
	.sectionentsize	8
	.align		4
        /*0000*/ 	.word	0x00000000
	.align		4
        /*0004*/ 	.word	0xffffffff
	.align		4
        /*0008*/ 	.word	0x00000000
	.align		4
        /*000c*/ 	.word	0xfffffffe
	.align		4
        /*0010*/ 	.word	0x00000000
	.align		4
        /*0014*/ 	.word	0xfffffffd
	.align		4
        /*0018*/ 	.word	0x00000000
	.align		4
        /*001c*/ 	.word	0xfffffffc


//--------------------- .text.triton_poi_fused_max_pool2d_with_indices_mul_17 --------------------------
	.section	.text.triton_poi_fused_max_pool2d_with_indices_mul_17,"ax",@progbits
	.sectionflags	@"SHF_BARRIERS=1"
	.align	128
        .global         triton_poi_fused_max_pool2d_with_indices_mul_17
        .type           triton_poi_fused_max_pool2d_with_indices_mul_17,@function
        .size           triton_poi_fused_max_pool2d_with_indices_mul_17,(.L_x_1 - triton_poi_fused_max_pool2d_with_indices_mul_17)
        .other          triton_poi_fused_max_pool2d_with_indices_mul_17,@"STO_CUDA_ENTRY STV_DEFAULT"
triton_poi_fused_max_pool2d_with_indices_mul_17:
.text.triton_poi_fused_max_pool2d_with_indices_mul_17:
[----:B------:R-:W0:Y:S02]  /*0000*/  LDC R1, c[0x0][0x28] ;  /* 0x00000a00ff017b82 */ /* 0x000e240000000800 */
[----:B------:R-:W1:Y:S01]  /*0010*/  S2R R0, SR_TID.X ;  /* 0x0000000000007919 */ /* 0x000e620000002100 */
[----:B------:R-:W2:Y:S01]  /*0020*/  LDC.64 R36, c[0x0][0x210] ;  /* 0x00008400ff247b82 */ /* 0x000ea20000000a00 */
[----:B------:R-:W-:Y:S01]  /*0030*/  ULDC.64 UR4, c[0x0][0x210] ;  /* 0x0000840000047ab9 */ /* 0x000fe20000000a00 */
[----:B------:R-:W-:Y:S01]  /*0040*/  CS2R R16, SRZ ;  /* 0x0000000000107805 */ /* 0x000fe2000001ff00 */
[----:B------:R-:W3:Y:S01]  /*0050*/  S2R R3, SR_CTAID.X ;  /* 0x0000000000037919 */ /* 0x000ee20000002500 */
[----:B------:R-:W-:Y:S02]  /*0060*/  CS2R R18, SRZ ;  /* 0x0000000000127805 */ /* 0x000fe4000001ff00 */
[----:B------:R-:W-:Y:S02]  /*0070*/  CS2R R12, SRZ ;  /* 0x00000000000c7805 */ /* 0x000fe4000001ff00 */
[----:B------:R-:W-:Y:S01]  /*0080*/  CS2R R14, SRZ ;  /* 0x00000000000e7805 */ /* 0x000fe2000001ff00 */
[----:B------:R-:W-:Y:S01]  /*0090*/  ULDC.64 UR6, c[0x0][0x208] ;  /* 0x0000820000067ab9 */ /* 0x000fe20000000a00 */
[----:B-1----:R-:W-:-:S02]  /*00a0*/  IMAD.SHL.U32 R0, R0, 0x8, RZ ;  /* 0x0000000800007824 */ /* 0x002fc400078e00ff */
[----:B---3--:R-:W-:-:S03]  /*00b0*/  IMAD.SHL.U32 R22, R3, 0x400, RZ ;  /* 0x0000040003167824 */ /* 0x008fc600078e00ff */
[----:B------:R-:W-:-:S04]  /*00c0*/  LOP3.LUT R0, R0, 0x3f8, RZ, 0xc0, !PT ;  /* 0x000003f800007812 */ /* 0x000fc800078ec0ff */
[----:B------:R-:W-:-:S04]  /*00d0*/  LOP3.LUT R2, R22, R0, RZ, 0xfc, !PT ;  /* 0x0000000016027212 */ /* 0x000fc800078efcff */
[----:B------:R-:W-:Y:S01]  /*00e0*/  SHF.R.S32.HI R5, RZ, 0x1f, R2 ;  /* 0x0000001fff057819 */ /* 0x000fe20000011402 */
[----:B------:R-:W-:-:S03]  /*00f0*/  IMAD.HI R8, R2, 0x3e0f83e1, RZ ;  /* 0x3e0f83e102087827 */ /* 0x000fc600078e02ff */
[----:B------:R-:W-:Y:S02]  /*0100*/  LEA.HI R5, R5, R2, RZ, 0x8 ;  /* 0x0000000205057211 */ /* 0x000fe400078f40ff */
[----:B------:R-:W-:Y:S02]  /*0110*/  SHF.R.U32.HI R9, RZ, 0x1f, R8 ;  /* 0x0000001fff097819 */ /* 0x000fe40000011608 */
[----:B------:R-:W-:Y:S02]  /*0120*/  SHF.R.S32.HI R4, RZ, 0x8, R5 ;  /* 0x00000008ff047819 */ /* 0x000fe40000011405 */
[----:B------:R-:W-:Y:S02]  /*0130*/  LEA.HI.SX32 R8, R8, R9, 0x15 ;  /* 0x0000000908087211 */ /* 0x000fe400078faaff */
[----:B------:R-:W-:Y:S01]  /*0140*/  LOP3.LUT R23, R5, 0xffffff00, RZ, 0xc0, !PT ;  /* 0xffffff0005177812 */ /* 0x000fe200078ec0ff */
[----:B------:R-:W-:-:S04]  /*0150*/  IMAD.HI R6, R4, 0x3e0f83e1, RZ ;  /* 0x3e0f83e104067827 */ /* 0x000fc800078e02ff */
[----:B------:R-:W-:Y:S01]  /*0160*/  IMAD.IADD R23, R2, 0x1, -R23 ;  /* 0x0000000102177824 */ /* 0x000fe200078e0a17 */
[----:B------:R-:W-:-:S04]  /*0170*/  SHF.R.U32.HI R7, RZ, 0x1f, R6 ;  /* 0x0000001fff077819 */ /* 0x000fc80000011606 */
[----:B------:R-:W-:-:S05]  /*0180*/  LEA.HI R7, R6, R7, RZ, 0x1d ;  /* 0x0000000706077211 */ /* 0x000fca00078fe8ff */
[----:B------:R-:W-:-:S04]  /*0190*/  IMAD R7, R7, -0x21, R4 ;  /* 0xffffffdf07077824 */ /* 0x000fc800078e0204 */
[----:B------:R-:W-:-:S04]  /*01a0*/  IMAD R7, R8, 0x42, R7 ;  /* 0x0000004208077824 */ /* 0x000fc800078e0207 */
[----:B------:R-:W-:-:S05]  /*01b0*/  IMAD.SHL.U32 R26, R7, 0x200, RZ ;  /* 0x00000200071a7824 */ /* 0x000fca00078e00ff */
[----:B------:R-:W-:Y:S02]  /*01c0*/  SHF.R.S32.HI R6, RZ, 0x1f, R26 ;  /* 0x0000001fff067819 */ /* 0x000fe4000001141a */
[----:B------:R-:W-:-:S04]  /*01d0*/  IADD3 R4, P0, R23, R26, RZ ;  /* 0x0000001a17047210 */ /* 0x000fc80007f1e0ff */
[C---:B------:R-:W-:Y:S02]  /*01e0*/  LEA.HI.X.SX32 R5, R23.reuse, R6, 0x1, P0 ;  /* 0x0000000617057211 */ /* 0x040fe400000f0eff */
[----:B------:R-:W-:Y:S02]  /*01f0*/  LEA R28, P1, R4, UR4, 0x2 ;  /* 0x00000004041c7c11 */ /* 0x000fe4000f8210ff */
[----:B------:R-:W-:Y:S02]  /*0200*/  ISETP.GE.AND P0, PT, R2, 0x110400, PT ;  /* 0x001104000200780c */ /* 0x000fe40003f06270 */
[----:B------:R-:W-:Y:S01]  /*0210*/  LEA.HI.X R29, R4, UR5, R5, 0x2, P1 ;  /* 0x00000005041d7c11 */ /* 0x000fe200088f1405 */
[----:B------:R-:W-:-:S04]  /*0220*/  IMAD.IADD R4, R23, 0x1, R26 ;  /* 0x0000000117047824 */ /* 0x000fc800078e021a */
[----:B--2---:R-:W-:-:S06]  /*0230*/  IMAD.WIDE R4, R4, 0x4, R36 ;  /* 0x0000000404047825 */ /* 0x004fcc00078e0224 */
[----:B------:R-:W2:Y:S04]  /*0240*/  @!P0 LDG.E.128 R16, desc[UR6][R4.64] ;  /* 0x0000000604108981 */ /* 0x000ea8000c1e1d00 */
[----:B------:R-:W2:Y:S01]  /*0250*/  @!P0 LDG.E.128 R12, desc[UR6][R28.64+0x400] ;  /* 0x000400061c0c8981 */ /* 0x000ea2000c1e1d00 */
[----:B------:R-:W-:Y:S01]  /*0260*/  VIADD R25, R26, 0x4200 ;  /* 0x000042001a197836 */ /* 0x000fe20000000000 */
[----:B------:R-:W-:Y:S02]  /*0270*/  CS2R R8, SRZ ;  /* 0x0000000000087805 */ /* 0x000fe4000001ff00 */
[----:B------:R-:W-:Y:S01]  /*0280*/  CS2R R10, SRZ ;  /* 0x00000000000a7805 */ /* 0x000fe2000001ff00 */
[----:B------:R-:W-:-:S04]  /*0290*/  IMAD.IADD R20, R23, 0x1, R25 ;  /* 0x0000000117147824 */ /* 0x000fc800078e0219 */
[----:B------:R-:W-:-:S05]  /*02a0*/  IMAD.WIDE R20, R20, 0x4, R36 ;  /* 0x0000000414147825 */ /* 0x000fca00078e0224 */
[----:B------:R-:W3:Y:S01]  /*02b0*/  @!P0 LDG.E.128 R8, desc[UR6][R20.64] ;  /* 0x0000000614088981 */ /* 0x000ee2000c1e1d00 */
[----:B------:R-:W-:Y:S01]  /*02c0*/  SHF.R.S32.HI R3, RZ, 0x15, R3 ;  /* 0x00000015ff037819 */ /* 0x000fe20000011403 */
[----:B------:R-:W-:Y:S01]  /*02d0*/  VIADD R24, R26, 0x4300 ;  /* 0x000043001a187836 */ /* 0x000fe20000000000 */
[----:B------:R-:W-:Y:S02]  /*02e0*/  LOP3.LUT R0, R22, 0x4, R0, 0xfe, !PT ;  /* 0x0000000416007812 */ /* 0x000fe400078efe00 */
[----:B------:R-:W-:-:S04]  /*02f0*/  SGXT R3, R3, 0x1 ;  /* 0x000000010303781a */ /* 0x000fc80000000200 */
[----:B------:R-:W-:-:S04]  /*0300*/  LEA.HI R3, R3, R0, RZ, 0x8 ;  /* 0x0000000003037211 */ /* 0x000fc800078f40ff */
[----:B------:R-:W-:-:S05]  /*0310*/  LOP3.LUT R3, R3, 0xffffff00, RZ, 0xc0, !PT ;  /* 0xffffff0003037812 */ /* 0x000fca00078ec0ff */
[----:B------:R-:W-:Y:S01]  /*0320*/  IMAD.IADD R0, R0, 0x1, -R3 ;  /* 0x0000000100007824 */ /* 0x000fe200078e0a03 */
[----:B--2---:R-:W-:Y:S02]  /*0330*/  FSETP.GT.AND P6, PT, R12, R16, PT ;  /* 0x000000100c00720b */ /* 0x004fe40003fc4000 */
[----:B------:R-:W-:Y:S02]  /*0340*/  FSETP.GT.AND P5, PT, R13, R17, PT ;  /* 0x000000110d00720b */ /* 0x000fe40003fa4000 */
[----:B------:R-:W-:Y:S02]  /*0350*/  FSETP.GT.AND P4, PT, R14, R18, PT ;  /* 0x000000120e00720b */ /* 0x000fe40003f84000 */
[----:B------:R-:W-:Y:S02]  /*0360*/  FSETP.NAN.AND P2, PT, R12, R12, PT ;  /* 0x0000000c0c00720b */ /* 0x000fe40003f48000 */
[----:B------:R-:W-:Y:S02]  /*0370*/  FSETP.GT.AND P3, PT, R15, R19, PT ;  /* 0x000000130f00720b */ /* 0x000fe40003f64000 */
[----:B------:R-:W-:-:S02]  /*0380*/  FSETP.NAN.AND P1, PT, R13, R13, PT ;  /* 0x0000000d0d00720b */ /* 0x000fc40003f28000 */
[----:B------:R-:W-:Y:S02]  /*0390*/  P2R R4, PR, RZ, 0x8 ;  /* 0x00000008ff047803 */ /* 0x000fe40000000000 */
[----:B------:R-:W-:Y:S01]  /*03a0*/  @!P6 SEL R12, R12, R16, P2 ;  /* 0x000000100c0ce207 */ /* 0x000fe20001000000 */
[----:B------:R-:W-:Y:S01]  /*03b0*/  IMAD.IADD R16, R23, 0x1, R24 ;  /* 0x0000000117107824 */ /* 0x000fe200078e0218 */
[----:B------:R-:W-:Y:S02]  /*03c0*/  FSETP.NAN.AND P2, PT, R14, R14, PT ;  /* 0x0000000e0e00720b */ /* 0x000fe40003f48000 */
[----:B------:R-:W-:Y:S01]  /*03d0*/  @!P5 SEL R13, R13, R17, P1 ;  /* 0x000000110d0dd207 */ /* 0x000fe20000800000 */
[----:B------:R-:W-:Y:S01]  /*03e0*/  IMAD.WIDE R16, R16, 0x4, R36 ;  /* 0x0000000410107825 */ /* 0x000fe200078e0224 */
[----:B------:R-:W-:Y:S02]  /*03f0*/  @!P4 SEL R14, R14, R18, P2 ;  /* 0x000000120e0ec207 */ /* 0x000fe40001000000 */
[----:B---3--:R-:W-:-:S02]  /*0400*/  FSETP.NAN.AND P1, PT, R11, R11, PT ;  /* 0x0000000b0b00720b */ /* 0x008fc40003f28000 */
[C---:B------:R-:W-:Y:S02]  /*0410*/  FSETP.NAN.AND P2, PT, R15.reuse, R15, PT ;  /* 0x0000000f0f00720b */ /* 0x040fe40003f48000 */
[----:B------:R-:W-:Y:S02]  /*0420*/  P2R R32, PR, RZ, 0x10 ;  /* 0x00000010ff207803 */ /* 0x000fe40000000000 */
[----:B------:R-:W-:Y:S02]  /*0430*/  @!P3 SEL R15, R15, R19, P2 ;  /* 0x000000130f0fb207 */ /* 0x000fe40001000000 */
[----:B------:R-:W-:Y:S02]  /*0440*/  FSETP.GEU.AND P2, PT, R14, R10, PT ;  /* 0x0000000a0e00720b */ /* 0x000fe40003f4e000 */
[----:B------:R-:W-:Y:S02]  /*0450*/  FSETP.GEU.AND P3, PT, R15, R11, PT ;  /* 0x0000000b0f00720b */ /* 0x000fe40003f6e000 */
[----:B------:R-:W-:-:S02]  /*0460*/  P2R R31, PR, RZ, 0x20 ;  /* 0x00000020ff1f7803 */ /* 0x000fc40000000000 */
[----:B------:R-:W-:Y:S02]  /*0470*/  @!P1 SEL R11, R11, R15, !P3 ;  /* 0x0000000f0b0b9207 */ /* 0x000fe40005800000 */
[----:B------:R-:W-:Y:S02]  /*0480*/  IADD3 R7, P1, R0, R26, RZ ;  /* 0x0000001a00077210 */ /* 0x000fe40007f3e0ff */
[----:B------:R-:W-:Y:S02]  /*0490*/  CS2R R18, SRZ ;  /* 0x0000000000127805 */ /* 0x000fe4000001ff00 */
[----:B------:R-:W-:Y:S02]  /*04a0*/  P2R R3, PR, RZ, 0x8 ;  /* 0x00000008ff037803 */ /* 0x000fe40000000000 */
[----:B------:R-:W-:Y:S02]  /*04b0*/  LEA.HI.X.SX32 R6, R0, R6, 0x1, P1 ;  /* 0x0000000600067211 */ /* 0x000fe400008f0eff */
[----:B------:R-:W-:-:S02]  /*04c0*/  LEA R20, P1, R7, UR4, 0x2 ;  /* 0x0000000407147c11 */ /* 0x000fc4000f8210ff */
[----:B------:R-:W-:Y:S02]  /*04d0*/  P2R R5, PR, RZ, 0x40 ;  /* 0x00000040ff057803 */ /* 0x000fe40000000000 */
[----:B------:R-:W-:Y:S02]  /*04e0*/  LEA.HI.X R21, R7, UR5, R6, 0x2, P1 ;  /* 0x0000000507157c11 */ /* 0x000fe400088f1406 */
[----:B------:R-:W-:Y:S02]  /*04f0*/  FSETP.NAN.AND P1, PT, R10, R10, PT ;  /* 0x0000000a0a00720b */ /* 0x000fe40003f28000 */
[----:B------:R-:W-:-:S11]  /*0500*/  P2R R6, PR, RZ, 0x4 ;  /* 0x00000004ff067803 */ /* 0x000fd60000000000 */
[----:B------:R-:W-:Y:S02]  /*0510*/  @!P1 SEL R10, R10, R14, !P2 ;  /* 0x0000000e0a0a9207 */ /* 0x000fe40005000000 */
[----:B------:R-:W-:Y:S02]  /*0520*/  CS2R R14, SRZ ;  /* 0x00000000000e7805 */ /* 0x000fe4000001ff00 */
[-C--:B------:R-:W-:Y:S02]  /*0530*/  FSETP.NAN.AND P1, PT, R9, R9.reuse, PT ;  /* 0x000000090900720b */ /* 0x080fe40003f28000 */
[----:B------:R-:W-:-:S04]  /*0540*/  FSETP.GEU.AND P2, PT, R13, R9, PT ;  /* 0x000000090d00720b */ /* 0x000fc80003f4e000 */
[----:B------:R-:W-:-:S07]  /*0550*/  P2R R7, PR, RZ, 0x4 ;  /* 0x00000004ff077803 */ /* 0x000fce0000000000 */
[----:B------:R-:W-:Y:S02]  /*0560*/  @!P1 SEL R9, R9, R13, !P2 ;  /* 0x0000000d09099207 */ /* 0x000fe40005000000 */
[-C--:B------:R-:W-:Y:S02]  /*0570*/  FSETP.NAN.AND P1, PT, R8, R8.reuse, PT ;  /* 0x000000080800720b */ /* 0x080fe40003f28000 */
[----:B------:R-:W-:-:S04]  /*0580*/  FSETP.GEU.AND P2, PT, R12, R8, PT ;  /* 0x000000080c00720b */ /* 0x000fc80003f4e000 */
[----:B------:R-:W-:-:S07]  /*0590*/  P2R R22, PR, RZ, 0x4 ;  /* 0x00000004ff167803 */ /* 0x000fce0000000000 */
[----:B------:R-:W-:Y:S02]  /*05a0*/  @!P1 SEL R8, R8, R12, !P2 ;  /* 0x0000000c08089207 */ /* 0x000fe40005000000 */
[----:B------:R-:W-:-:S06]  /*05b0*/  CS2R R12, SRZ ;  /* 0x00000000000c7805 */ /* 0x000fcc000001ff00 */
[----:B------:R1:W2:Y:S01]  /*05c0*/  @!P0 LDG.E.128 R12, desc[UR6][R16.64] ;  /* 0x00000006100c8981 */ /* 0x0002a2000c1e1d00 */
[----:B------:R-:W-:-:S04]  /*05d0*/  IMAD.IADD R26, R0, 0x1, R26 ;  /* 0x00000001001a7824 */ /* 0x000fc800078e021a */
[----:B------:R-:W-:Y:S01]  /*05e0*/  IMAD.WIDE R26, R26, 0x4, R36 ;  /* 0x000000041a1a7825 */ /* 0x000fe200078e0224 */
[----:B-1----:R-:W-:-:S06]  /*05f0*/  CS2R R16, SRZ ;  /* 0x0000000000107805 */ /* 0x002fcc000001ff00 */
[----:B------:R-:W3:Y:S01]  /*0600*/  @!P0 LDG.E.128 R16, desc[UR6][R26.64] ;  /* 0x000000061a108981 */ /* 0x000ee2000c1e1d00 */
[-C--:B--2---:R-:W-:Y:S02]  /*0610*/  FSETP.NAN.AND P1, PT, R12, R12.reuse, PT ;  /* 0x0000000c0c00720b */ /* 0x084fe40003f28000 */
[----:B------:R-:W-:-:S04]  /*0620*/  FSETP.GEU.AND P2, PT, R8, R12, PT ;  /* 0x0000000c0800720b */ /* 0x000fc80003f4e000 */
[----:B------:R-:W-:-:S07]  /*0630*/  P2R R23, PR, RZ, 0x4 ;  /* 0x00000004ff177803 */ /* 0x000fce0000000000 */
[----:B------:R-:W-:Y:S02]  /*0640*/  @!P1 FSEL R12, R12, R8, !P2 ;  /* 0x000000080c0c9208 */ /* 0x000fe40005000000 */
[-C--:B------:R-:W-:Y:S02]  /*0650*/  FSETP.NAN.AND P1, PT, R13, R13.reuse, PT ;  /* 0x0000000d0d00720b */ /* 0x080fe40003f28000 */
[----:B------:R-:W-:-:S04]  /*0660*/  FSETP.GEU.AND P2, PT, R9, R13, PT ;  /* 0x0000000d0900720b */ /* 0x000fc80003f4e000 */
[----:B------:R-:W-:-:S07]  /*0670*/  P2R R28, PR, RZ, 0x4 ;  /* 0x00000004ff1c7803 */ /* 0x000fce0000000000 */
[----:B------:R-:W-:Y:S02]  /*0680*/  @!P1 FSEL R13, R13, R9, !P2 ;  /* 0x000000090d0d9208 */ /* 0x000fe40005000000 */
[----:B------:R-:W-:Y:S02]  /*0690*/  CS2R R8, SRZ ;  /* 0x0000000000087805 */ /* 0x000fe4000001ff00 */
[-C--:B------:R-:W-:Y:S02]  /*06a0*/  FSETP.NAN.AND P1, PT, R14, R14.reuse, PT ;  /* 0x0000000e0e00720b */ /* 0x080fe40003f28000 */
[----:B------:R-:W-:-:S04]  /*06b0*/  FSETP.GEU.AND P2, PT, R10, R14, PT ;  /* 0x0000000e0a00720b */ /* 0x000fc80003f4e000 */
[----:B------:R-:W-:-:S07]  /*06c0*/  P2R R29, PR, RZ, 0x4 ;  /* 0x00000004ff1d7803 */ /* 0x000fce0000000000 */
[----:B------:R-:W-:Y:S02]  /*06d0*/  @!P1 FSEL R14, R14, R10, !P2 ;  /* 0x0000000a0e0e9208 */ /* 0x000fe40005000000 */
[-C--:B------:R-:W-:Y:S02]  /*06e0*/  FSETP.NAN.AND P1, PT, R15, R15.reuse, PT ;  /* 0x0000000f0f00720b */ /* 0x080fe40003f28000 */
[----:B------:R-:W-:-:S04]  /*06f0*/  FSETP.GEU.AND P2, PT, R11, R15, PT ;  /* 0x0000000f0b00720b */ /* 0x000fc80003f4e000 */
[----:B------:R-:W-:-:S07]  /*0700*/  P2R R30, PR, RZ, 0x4 ;  /* 0x00000004ff1e7803 */ /* 0x000fce0000000000 */
[----:B------:R-:W-:Y:S02]  /*0710*/  @!P1 FSEL R15, R15, R11, !P2 ;  /* 0x0000000b0f0f9208 */ /* 0x000fe40005000000 */
[----:B------:R-:W-:-:S06]  /*0720*/  CS2R R10, SRZ ;  /* 0x00000000000a7805 */ /* 0x000fcc000001ff00 */
[----:B------:R1:W3:Y:S02]  /*0730*/  @!P0 LDG.E.128 R8, desc[UR6][R20.64+0x400] ;  /* 0x0004000614088981 */ /* 0x0002e4000c1e1d00 */
[----:B-1----:R-:W-:-:S04]  /*0740*/  IMAD.IADD R20, R0, 0x1, R25 ;  /* 0x0000000100147824 */ /* 0x002fc800078e0219 */
[----:B------:R-:W-:Y:S01]  /*0750*/  IMAD.WIDE R20, R20, 0x4, R36 ;  /* 0x0000000414147825 */ /* 0x000fe200078e0224 */
[C---:B---3--:R-:W-:Y:S02]  /*0760*/  FSETP.GT.AND P2, PT, R11.reuse, R19, PT ;  /* 0x000000130b00720b */ /* 0x048fe40003f44000 */
[----:B------:R-:W-:Y:S02]  /*0770*/  FSETP.NAN.AND P1, PT, R11, R11, PT ;  /* 0x0000000b0b00720b */ /* 0x000fe40003f28000 */
[----:B------:R-:W-:-:S09]  /*0780*/  P2R R26, PR, RZ, 0x4 ;  /* 0x00000004ff1a7803 */ /* 0x000fd20000000000 */
[----:B------:R-:W-:Y:S02]  /*0790*/  @!P2 SEL R11, R11, R19, P1 ;  /* 0x000000130b0ba207 */ /* 0x000fe40000800000 */
[C---:B------:R-:W-:Y:S02]  /*07a0*/  FSETP.GT.AND P2, PT, R10.reuse, R18, PT ;  /* 0x000000120a00720b */ /* 0x040fe40003f44000 */
        /* <DEDUP_REMOVED lines=9> */
[----:B------:R-:W-:-:S09]  /*0840*/  CS2R R18, SRZ ;  /* 0x0000000000127805 */ /* 0x000fd2000001ff00 */
[----:B------:R-:W-:Y:S02]  /*0850*/  @!P2 SEL R8, R8, R16, P1 ;  /* 0x000000100808a207 */ /* 0x000fe40000800000 */
[----:B------:R-:W-:-:S06]  /*0860*/  CS2R R16, SRZ ;  /* 0x0000000000107805 */ /* 0x000fcc000001ff00 */
[----:B------:R-:W2:Y:S01]  /*0870*/  @!P0 LDG.E.128 R16, desc[UR6][R20.64] ;  /* 0x0000000614108981 */ /* 0x000ea2000c1e1d00 */
[----:B------:R-:W-:Y:S02]  /*0880*/  P2R R34, PR, RZ, 0x4 ;  /* 0x00000004ff227803 */ /* 0x000fe40000000000 */
[-C--:B--2---:R-:W-:Y:S02]  /*0890*/  FSETP.NAN.AND P2, PT, R18, R18.reuse, PT ;  /* 0x000000121200720b */ /* 0x084fe40003f48000 */
[----:B------:R-:W-:-:S11]  /*08a0*/  FSETP.GEU.AND P1, PT, R10, R18, PT ;  /* 0x000000120a00720b */ /* 0x000fd60003f2e000 */
[----:B------:R-:W-:Y:S02]  /*08b0*/  @!P2 SEL R18, R18, R10, !P1 ;  /* 0x0000000a1212a207 */ /* 0x000fe40004800000 */
[----:B------:R-:W-:Y:S02]  /*08c0*/  P2R R10, PR, RZ, 0x2 ;  /* 0x00000002ff0a7803 */ /* 0x000fe40000000000 */
[----:B------:R-:W-:Y:S02]  /*08d0*/  ISETP.NE.AND P1, PT, R29, RZ, PT ;  /* 0x000000ff1d00720c */ /* 0x000fe40003f25270 */
[----:B------:R-:W-:Y:S02]  /*08e0*/  FSETP.NAN.AND P2, PT, R17, R17, PT ;  /* 0x000000111100720b */ /* 0x000fe40003f48000 */
[----:B------:R-:W-:Y:S02]  /*08f0*/  P2R R20, PR, RZ, 0x2 ;  /* 0x00000002ff147803 */ /* 0x000fe40000000000 */
[----:B------:R-:W-:-:S04]  /*0900*/  ISETP.NE.AND P1, PT, R30, RZ, PT ;  /* 0x000000ff1e00720c */ /* 0x000fc80003f25270 */
[----:B------:R-:W-:Y:S02]  /*0910*/  P2R R21, PR, RZ, 0x2 ;  /* 0x00000002ff157803 */ /* 0x000fe40000000000 */
[----:B------:R-:W-:-:S04]  /*0920*/  FSETP.GEU.AND P1, PT, R9, R17, PT ;  /* 0x000000110900720b */ /* 0x000fc80003f2e000 */
[----:B------:R-:W-:Y:S02]  /*0930*/  @!P2 SEL R17, R17, R9, !P1 ;  /* 0x000000091111a207 */ /* 0x000fe40004800000 */
[-C--:B------:R-:W-:Y:S02]  /*0940*/  FSETP.NAN.AND P2, PT, R16, R16.reuse, PT ;  /* 0x000000101000720b */ /* 0x080fe40003f48000 */
[----:B------:R-:W-:Y:S02]  /*0950*/  P2R R9, PR, RZ, 0x2 ;  /* 0x00000002ff097803 */ /* 0x000fe40000000000 */
[----:B------:R-:W-:-:S09]  /*0960*/  FSETP.GEU.AND P1, PT, R8, R16, PT ;  /* 0x000000100800720b */ /* 0x000fd20003f2e000 */
[----:B------:R-:W-:Y:S02]  /*0970*/  @!P2 SEL R16, R16, R8, !P1 ;  /* 0x000000081010a207 */ /* 0x000fe40004800000 */
[----:B------:R-:W-:Y:S02]  /*0980*/  P2R R8, PR, RZ, 0x2 ;  /* 0x00000002ff087803 */ /* 0x000fe40000000000 */
[----:B------:R-:W-:-:S04]  /*0990*/  ISETP.NE.AND P1, PT, R6, RZ, PT ;  /* 0x000000ff0600720c */ /* 0x000fc80003f25270 */
[----:B------:R-:W-:Y:S02]  /*09a0*/  P2R R25, PR, RZ, 0x2 ;  /* 0x00000002ff197803 */ /* 0x000fe40000000000 */
[----:B------:R-:W-:-:S04]  /*09b0*/  ISETP.NE.AND P1, PT, R3, RZ, PT ;  /* 0x000000ff0300720c */ /* 0x000fc80003f25270 */
[----:B------:R-:W-:Y:S02]  /*09c0*/  P2R R3, PR, RZ, 0x2 ;  /* 0x00000002ff037803 */ /* 0x000fe40000000000 */
[----:B------:R-:W-:Y:S02]  /*09d0*/  ISETP.NE.AND P1, PT, R7, RZ, PT ;  /* 0x000000ff0700720c */ /* 0x000fe40003f25270 */
[----:B------:R-:W1:Y:S02]  /*09e0*/  LDC.64 R6, c[0x0][0x210] ;  /* 0x00008400ff067b82 */ /* 0x000e640000000a00 */
[----:B------:R-:W-:Y:S02]  /*09f0*/  P2R R29, PR, RZ, 0x2 ;  /* 0x00000002ff1d7803 */ /* 0x000fe40000000000 */
[----:B------:R-:W-:-:S04]  /*0a00*/  ISETP.NE.AND P1, PT, R22, RZ, PT ;  /* 0x000000ff1600720c */ /* 0x000fc80003f25270 */
        /* <DEDUP_REMOVED lines=9> */
[----:B------:R-:W-:Y:S01]  /*0aa0*/  ISETP.NE.AND P1, PT, R32, RZ, PT ;  /* 0x000000ff2000720c */ /* 0x000fe20003f25270 */
[----:B------:R-:W-:-:S03]  /*0ab0*/  IMAD.IADD R30, R0, 0x1, R24 ;  /* 0x00000001001e7824 */ /* 0x000fc600078e0218 */
[----:B------:R-:W-:Y:S02]  /*0ac0*/  P2R R32, PR, RZ, 0x2 ;  /* 0x00000002ff207803 */ /* 0x000fe40000000000 */
[----:B------:R-:W-:Y:S01]  /*0ad0*/  ISETP.NE.AND P1, PT, R31, RZ, PT ;  /* 0x000000ff1f00720c */ /* 0x000fe20003f25270 */
[----:B-1----:R-:W-:Y:S01]  /*0ae0*/  IMAD.WIDE R30, R30, 0x4, R6 ;  /* 0x000000041e1e7825 */ /* 0x002fe200078e0206 */
[----:B------:R-:W-:Y:S02]  /*0af0*/  CS2R R6, SRZ ;  /* 0x0000000000067805 */ /* 0x000fe4000001ff00 */
[----:B------:R-:W-:Y:S02]  /*0b00*/  P2R R36, PR, RZ, 0x2 ;  /* 0x00000002ff247803 */ /* 0x000fe40000000000 */
[----:B------:R-:W-:Y:S02]  /*0b10*/  ISETP.NE.AND P1, PT, R5, RZ, PT ;  /* 0x000000ff0500720c */ /* 0x000fe40003f25270 */
[----:B------:R-:W-:-:S06]  /*0b20*/  CS2R R4, SRZ ;  /* 0x0000000000047805 */ /* 0x000fcc000001ff00 */
[----:B------:R1:W2:Y:S01]  /*0b30*/  @!P0 LDG.E.128 R4, desc[UR6][R30.64] ;  /* 0x000000061e048981 */ /* 0x0002a2000c1e1d00 */
[-C--:B------:R-:W-:Y:S02]  /*0b40*/  FSETP.NAN.AND P3, PT, R19, R19.reuse, PT ;  /* 0x000000131300720b */ /* 0x080fe40003f68000 */
[----:B------:R-:W-:Y:S02]  /*0b50*/  FSETP.GEU.AND P2, PT, R11, R19, PT ;  /* 0x000000130b00720b */ /* 0x000fe40003f4e000 */
[----:B------:R-:W-:-:S09]  /*0b60*/  P2R R37, PR, RZ, 0x2 ;  /* 0x00000002ff257803 */ /* 0x000fd20000000000 */
[----:B------:R-:W-:Y:S02]  /*0b70*/  @!P3 SEL R19, R19, R11, !P2 ;  /* 0x0000000b1313b207 */ /* 0x000fe40005000000 */
[----:B------:R-:W-:Y:S02]  /*0b80*/  P2R R11, PR, RZ, 0x4 ;  /* 0x00000004ff0b7803 */ /* 0x000fe40000000000 */
[----:B------:R-:W-:-:S04]  /*0b90*/  ISETP.NE.AND P2, PT, R23, RZ, PT ;  /* 0x000000ff1700720c */ /* 0x000fc80003f45270 */
[----:B------:R-:W-:Y:S02]  /*0ba0*/  P2R R23, PR, RZ, 0x4 ;  /* 0x00000004ff177803 */ /* 0x000fe40000000000 */
[----:B------:R-:W-:Y:S01]  /*0bb0*/  ISETP.NE.AND P2, PT, R28, RZ, PT ;  /* 0x000000ff1c00720c */ /* 0x000fe20003f45270 */
[----:B------:R-:W3:Y:S01]  /*0bc0*/  S2UR UR5, SR_CgaCtaId ;  /* 0x00000000000579c3 */ /* 0x000ee20000008800 */
[----:B-1----:R-:W1:Y:S01]  /*0bd0*/  S2R R31, SR_TID.X ;  /* 0x00000000001f7919 */ /* 0x002e620000002100 */
[----:B------:R-:W-:Y:S02]  /*0be0*/  UMOV UR4, 0x400 ;  /* 0x0000040000047882 */ /* 0x000fe40000000000 */
[----:B---3--:R-:W-:Y:S01]  /*0bf0*/  UPRMT UR4, UR5, 0x654, UR4 ;  /* 0x0000065405047896 */ /* 0x008fe20008000004 */
[----:B--2---:R-:W-:Y:S02]  /*0c00*/  FSETP.NAN.AND P4, PT, R4, R4, PT ;  /* 0x000000040400720b */ /* 0x004fe40003f88000 */
[----:B------:R-:W-:-:S02]  /*0c10*/  FSETP.NAN.AND P5, PT, R5, R5, PT ;  /* 0x000000050500720b */ /* 0x000fc40003fa8000 */
[----:B------:R-:W-:Y:S02]  /*0c20*/  FSETP.GEU.AND P3, PT, R16, R4, PT ;  /* 0x000000041000720b */ /* 0x000fe40003f6e000 */
[----:B------:R-:W-:Y:S02]  /*0c30*/  FSETP.NAN.AND P6, PT, R6, R6, PT ;  /* 0x000000060600720b */ /* 0x000fe40003fc8000 */
[----:B------:R-:W-:-:S05]  /*0c40*/  FSETP.NAN.AND P1, PT, R7, R7, PT ;  /* 0x000000070700720b */ /* 0x000fca0003f28000 */
[----:B------:R-:W-:Y:S02]  /*0c50*/  @!P4 FSEL R4, R4, R16, !P3 ;  /* 0x000000100404c208 */ /* 0x000fe40005800000 */
[----:B------:R-:W-:-:S04]  /*0c60*/  FSETP.GEU.AND P4, PT, R17, R5, PT ;  /* 0x000000051100720b */ /* 0x000fc80003f8e000 */
[----:B------:R-:W-:Y:S02]  /*0c70*/  @!P5 FSEL R5, R5, R17, !P4 ;  /* 0x000000110505d208 */ /* 0x000fe40006000000 */
[----:B------:R-:W-:-:S04]  /*0c80*/  FSETP.GEU.AND P5, PT, R18, R6, PT ;  /* 0x000000061200720b */ /* 0x000fc80003fae000 */
[----:B------:R-:W-:Y:S02]  /*0c90*/  @!P6 FSEL R6, R6, R18, !P5 ;  /* 0x000000120606e208 */ /* 0x000fe40006800000 */
[----:B------:R-:W-:-:S04]  /*0ca0*/  FSETP.GEU.AND P6, PT, R19, R7, PT ;  /* 0x000000071300720b */ /* 0x000fc80003fce000 */
[----:B------:R-:W-:Y:S02]  /*0cb0*/  @!P1 FSEL R7, R7, R19, !P6 ;  /* 0x0000001307079208 */ /* 0x000fe40007000000 */
[----:B------:R-:W-:-:S04]  /*0cc0*/  ISETP.NE.AND P1, PT, R37, RZ, PT ;  /* 0x000000ff2500720c */ /* 0x000fc80003f25270 */
[----:B------:R-:W-:Y:S02]  /*0cd0*/  SEL R28, RZ, 0x1, !P1 ;  /* 0x00000001ff1c7807 */ /* 0x000fe40004800000 */
        /* <DEDUP_REMOVED lines=13> */
[----:B------:R-:W-:Y:S02]  /*0db0*/  SEL R28, R28, 0x2, P1 ;  /* 0x000000021c1c7807 */ /* 0x000fe40000800000 */
[----:B------:R-:W-:-:S04]  /*0dc0*/  ISETP.NE.AND P1, PT, R29, RZ, PT ;  /* 0x000000ff1d00720c */ /* 0x000fc80003f25270 */
[----:B------:R-:W-:Y:S02]  /*0dd0*/  SEL R16, R0, 0x2, P1 ;  /* 0x0000000200107807 */ /* 0x000fe40000800000 */
[----:B------:R-:W-:-:S04]  /*0de0*/  ISETP.NE.AND P1, PT, R3, RZ, PT ;  /* 0x000000ff0300720c */ /* 0x000fc80003f25270 */
[----:B------:R-:W-:Y:S02]  /*0df0*/  SEL R19, R19, 0x2, P1 ;  /* 0x0000000213137807 */ /* 0x000fe40000800000 */
[----:B------:R-:W-:-:S04]  /*0e00*/  ISETP.NE.AND P1, PT, R25, RZ, PT ;  /* 0x000000ff1900720c */ /* 0x000fc80003f25270 */
[----:B------:R-:W-:Y:S02]  /*0e10*/  SEL R18, R18, 0x2, P1 ;  /* 0x0000000212127807 */ /* 0x000fe40000800000 */
[----:B------:R-:W-:Y:S02]  /*0e20*/  ISETP.NE.AND P1, PT, R8, RZ, PT ;  /* 0x000000ff0800720c */ /* 0x000fe40003f25270 */
[----:B------:R-:W2:Y:S02]  /*0e30*/  S2R R8, SR_TID.X ;  /* 0x0000000000087919 */ /* 0x000ea40000002100 */
[----:B------:R-:W-:Y:S02]  /*0e40*/  SEL R0, R24, 0x2, P1 ;  /* 0x0000000218007807 */ /* 0x000fe40000800000 */
[----:B------:R-:W-:-:S04]  /*0e50*/  ISETP.NE.AND P1, PT, R9, RZ, PT ;  /* 0x000000ff0900720c */ /* 0x000fc80003f25270 */
[----:B------:R-:W-:Y:S02]  /*0e60*/  SEL R3, R27, 0x2, P1 ;  /* 0x000000021b037807 */ /* 0x000fe40000800000 */
[----:B------:R-:W-:-:S04]  /*0e70*/  ISETP.NE.AND P1, PT, R21, RZ, PT ;  /* 0x000000ff1500720c */ /* 0x000fc80003f25270 */
[----:B------:R-:W-:Y:S02]  /*0e80*/  SEL R19, R19, 0x3, P1 ;  /* 0x0000000313137807 */ /* 0x000fe40000800000 */
[----:B------:R-:W-:Y:S02]  /*0e90*/  ISETP.NE.AND P1, PT, R20, RZ, PT ;  /* 0x000000ff1400720c */ /* 0x000fe40003f25270 */
[----:B------:R-:W-:Y:S01]  /*0ea0*/  SEL R25, R16, 0x3, P2 ;  /* 0x0000000310197807 */ /* 0x000fe20001000000 */
[----:B------:R-:W3:Y:S01]  /*0eb0*/  LDC.64 R20, c[0x0][0x218] ;  /* 0x00008600ff147b82 */ /* 0x000ee20000000a00 */
[----:B------:R-:W-:-:S04]  /*0ec0*/  SEL R18, R18, 0x3, P1 ;  /* 0x0000000312127807 */ /* 0x000fc80000800000 */
[----:B------:R-:W-:Y:S01]  /*0ed0*/  PRMT R22, R18, 0x3340, R19 ;  /* 0x0000334012167816 */ /* 0x000fe20000000013 */
[----:B--2---:R-:W-:-:S05]  /*0ee0*/  IMAD.SHL.U32 R9, R8, 0x8, RZ ;  /* 0x0000000808097824 */ /* 0x004fca00078e00ff */
[----:B------:R-:W-:-:S04]  /*0ef0*/  LOP3.LUT R9, R9, 0x3f8, RZ, 0xc0, !PT ;  /* 0x000003f809097812 */ /* 0x000fc800078ec0ff */
[----:B------:R-:W-:-:S05]  /*0f00*/  LEA R18, R9, UR4, 0x2 ;  /* 0x0000000409127c11 */ /* 0x000fca000f8e10ff */
[----:B------:R-:W-:Y:S04]  /*0f10*/  STS.128 [R18], R12 ;  /* 0x0000000c12007388 */ /* 0x000fe80000000c00 */
[----:B------:R-:W-:Y:S01]  /*0f20*/  STS.128 [R18+0x10], R4 ;  /* 0x0000100412007388 */ /* 0x000fe20000000c00 */
[----:B-1----:R-:W-:Y:S02]  /*0f30*/  IMAD.SHL.U32 R8, R31, 0x4, RZ ;  /* 0x000000041f087824 */ /* 0x002fe400078e00ff */
[----:B------:R-:W1:Y:S01]  /*0f40*/  S2R R31, SR_CTAID.X ;  /* 0x00000000001f7919 */ /* 0x000e620000002500 */
[----:B------:R-:W-:Y:S02]  /*0f50*/  ISETP.NE.AND P2, PT, R23, RZ, PT ;  /* 0x000000ff1700720c */ /* 0x000fe40003f45270 */
[----:B------:R-:W-:-:S04]  /*0f60*/  LOP3.LUT R23, R8, 0x1fc, RZ, 0xc0, !PT ;  /* 0x000001fc08177812 */ /* 0x000fc800078ec0ff */
[----:B------:R-:W-:Y:S01]  /*0f70*/  LEA R16, R23, UR4, 0x2 ;  /* 0x0000000417107c11 */ /* 0x000fe2000f8e10ff */
[----:B------:R-:W-:Y:S01]  /*0f80*/  ULDC.64 UR4, c[0x0][0x218] ;  /* 0x0000860000047ab9 */ /* 0x000fe20000000a00 */
[----:B------:R-:W-:Y:S02]  /*0f90*/  SEL R28, R28, 0x3, P2 ;  /* 0x000000031c1c7807 */ /* 0x000fe40001000000 */
[----:B------:R-:W-:Y:S02]  /*0fa0*/  ISETP.NE.AND P1, PT, R10, RZ, PT ;  /* 0x000000ff0a00720c */ /* 0x000fe40003f25270 */
[----:B------:R-:W-:Y:S01]  /*0fb0*/  ISETP.NE.AND P2, PT, R11, RZ, PT ;  /* 0x000000ff0b00720c */ /* 0x000fe20003f45270 */
[----:B------:R-:W-:Y:S01]  /*0fc0*/  BAR.SYNC.DEFER_BLOCKING 0x0 ;  /* 0x0000000000007b1d */ /* 0x000fe20000010000 */
[----:B------:R-:W-:-:S05]  /*0fd0*/  SEL R17, R17, 0x2, P1 ;  /* 0x0000000211117807 */ /* 0x000fca0000800000 */
[----:B------:R-:W2:Y:S01]  /*0fe0*/  LDS.128 R8, [R16] ;  /* 0x0000000010087984 */ /* 0x000ea20000000c00 */
[----:B-1----:R-:W-:Y:S01]  /*0ff0*/  IMAD.SHL.U32 R31, R31, 0x400, RZ ;  /* 0x000004001f1f7824 */ /* 0x002fe200078e00ff */
[----:B------:R-:W-:-:S04]  /*1000*/  ISETP.NE.AND P1, PT, R26, RZ, PT ;  /* 0x000000ff1a00720c */ /* 0x000fc80003f25270 */
[----:B------:R-:W-:Y:S02]  /*1010*/  LOP3.LUT R19, R31, R23, RZ, 0xfc, !PT ;  /* 0x000000171f137212 */ /* 0x000fe400078efcff */
[----:B------:R-:W-:Y:S02]  /*1020*/  SEL R30, RZ, 0x1, !P1 ;  /* 0x00000001ff1e7807 */ /* 0x000fe40004800000 */
[C---:B------:R-:W-:Y:S01]  /*1030*/  ISETP.GE.AND P1, PT, R19.reuse, 0x110400, PT ;  /* 0x001104001300780c */ /* 0x040fe20003f26270 */
[----:B---3--:R-:W-:Y:S01]  /*1040*/  IMAD.WIDE R26, R19, 0x4, R20 ;  /* 0x00000004131a7825 */ /* 0x008fe200078e0214 */
[----:B------:R-:W-:-:S03]  /*1050*/  SHF.R.S32.HI R20, RZ, 0x1f, R31 ;  /* 0x0000001fff147819 */ /* 0x000fc6000001141f */
[C---:B------:R-:W-:Y:S01]  /*1060*/  IMAD.SHL.U32 R24, R19.reuse, 0x4, RZ ;  /* 0x0000000413187824 */ /* 0x040fe200078e00ff */
[----:B------:R-:W-:Y:S02]  /*1070*/  LOP3.LUT R29, R31, 0x200, R23, 0xfe, !PT ;  /* 0x000002001f1d7812 */ /* 0x000fe400078efe17 */
[----:B------:R-:W-:-:S05]  /*1080*/  SHF.L.U64.HI R23, R19, 0x2, R20 ;  /* 0x0000000213177819 */ /* 0x000fca0000010214 */
[----:B--2---:R1:W-:Y:S04]  /*1090*/  @!P1 STG.E.128 desc[UR6][R26.64], R8 ;  /* 0x000000081a009986 */ /* 0x0043e8000c101d06 */
[----:B------:R-:W2:Y:S01]  /*10a0*/  LDS.128 R8, [R16+0x800] ;  /* 0x0008000010087984 */ /* 0x000ea20000000c00 */
[----:B------:R-:W-:Y:S02]  /*10b0*/  SEL R30, R30, 0x2, P2 ;  /* 0x000000021e1e7807 */ /* 0x000fe40001000000 */
[----:B------:R-:W-:Y:S02]  /*10c0*/  IADD3 R20, P2, R24, UR4, RZ ;  /* 0x0000000418147c10 */ /* 0x000fe4000ff5e0ff */
[----:B------:R-:W-:Y:S02]  /*10d0*/  SEL R30, R30, 0x3, P6 ;  /* 0x000000031e1e7807 */ /* 0x000fe40003000000 */
[----:B------:R-:W-:Y:S01]  /*10e0*/  IADD3.X R21, R23, UR5, RZ, P2, !PT ;  /* 0x0000000517157c10 */ /* 0x000fe200097fe4ff */
[----:B------:R-:W-:Y:S01]  /*10f0*/  ULDC.64 UR4, c[0x0][0x220] ;  /* 0x0000880000047ab9 */ /* 0x000fe20000000a00 */
[----:B------:R-:W-:-:S02]  /*1100*/  ISETP.GE.AND P2, PT, R29, 0x110400, PT ;  /* 0x001104001d00780c */ /* 0x000fc40003f46270 */
[----:B------:R-:W-:Y:S02]  /*1110*/  SEL R17, R17, 0x3, P5 ;  /* 0x0000000311117807 */ /* 0x000fe40002800000 */
[----:B------:R-:W-:Y:S02]  /*1120*/  SEL R3, R3, 0x3, P4 ;  /* 0x0000000303037807 */ /* 0x000fe40002000000 */
[----:B------:R-:W-:Y:S02]  /*1130*/  SEL R0, R0, 0x3, P3 ;  /* 0x0000000300007807 */ /* 0x000fe40001800000 */
[----:B------:R-:W-:Y:S02]  /*1140*/  PRMT R25, R28, 0x3340, R25 ;  /* 0x000033401c197816 */ /* 0x000fe40000000019 */
[----:B-1----:R-:W-:Y:S02]  /*1150*/  IADD3 R26, P3, R2, UR4, RZ ;  /* 0x00000004021a7c10 */ /* 0x002fe4000ff7e0ff */
[----:B------:R-:W-:-:S02]  /*1160*/  PRMT R17, R17, 0x3340, R30 ;  /* 0x0000334011117816 */ /* 0x000fc4000000001e */
[----:B------:R-:W-:Y:S02]  /*1170*/  PRMT R0, R0, 0x3340, R3 ;  /* 0x0000334000007816 */ /* 0x000fe40000000003 */
[----:B------:R-:W-:Y:S01]  /*1180*/  LEA.HI.X.SX32 R27, R2, UR5, 0x1, P3 ;  /* 0x00000005021b7c11 */ /* 0x000fe200098f0eff */
[----:B------:R-:W-:Y:S01]  /*1190*/  FMUL R12, R12, 9.9999997473787516356e-05 ;  /* 0x38d1b7170c0c7820 */ /* 0x000fe20000400000 */
[----:B------:R-:W-:Y:S01]  /*11a0*/  PRMT R28, R25, 0x5410, R22 ;  /* 0x00005410191c7816 */ /* 0x000fe20000000016 */
[----:B------:R-:W-:Y:S01]  /*11b0*/  FMUL R13, R13, 9.9999997473787516356e-05 ;  /* 0x38d1b7170d0d7820 */ /* 0x000fe20000400000 */
[----:B------:R-:W-:Y:S01]  /*11c0*/  PRMT R29, R0, 0x5410, R17 ;  /* 0x00005410001d7816 */ /* 0x000fe20000000011 */
[----:B------:R-:W-:Y:S01]  /*11d0*/  FMUL R14, R14, 9.9999997473787516356e-05 ;  /* 0x38d1b7170e0e7820 */ /* 0x000fe20000400000 */
[----:B------:R-:W-:Y:S01]  /*11e0*/  FMUL R15, R15, 9.9999997473787516356e-05 ;  /* 0x38d1b7170f0f7820 */ /* 0x000fe20000400000 */
[----:B------:R-:W-:Y:S01]  /*11f0*/  FMUL R4, R4, 9.9999997473787516356e-05 ;  /* 0x38d1b71704047820 */ /* 0x000fe20000400000 */
[----:B------:R-:W-:Y:S01]  /*1200*/  FMUL R5, R5, 9.9999997473787516356e-05 ;  /* 0x38d1b71705057820 */ /* 0x000fe20000400000 */
[----:B------:R-:W-:Y:S01]  /*1210*/  FMUL R6, R6, 9.9999997473787516356e-05 ;  /* 0x38d1b71706067820 */ /* 0x000fe20000400000 */
[----:B------:R-:W-:Y:S01]  /*1220*/  FMUL R7, R7, 9.9999997473787516356e-05 ;  /* 0x38d1b71707077820 */ /* 0x000fe20000400000 */
[----:B------:R-:W1:Y:S01]  /*1230*/  LDC.64 R2, c[0x0][0x228] ;  /* 0x00008a00ff027b82 */ /* 0x000e620000000a00 */
[----:B------:R-:W-:Y:S01]  /*1240*/  ULDC.64 UR4, c[0x0][0x228] ;  /* 0x00008a0000047ab9 */ /* 0x000fe20000000a00 */
[----:B--2---:R-:W-:Y:S04]  /*1250*/  @!P2 STG.E.128 desc[UR6][R20.64+0x800], R8 ;  /* 0x000800081400a986 */ /* 0x004fe8000c101d06 */
[----:B------:R-:W-:Y:S02]  /*1260*/  @!P0 STG.E.64 desc[UR6][R26.64], R28 ;  /* 0x0000001c1a008986 */ /* 0x000fe4000c101b06 */
[----:B------:R-:W-:Y:S06]  /*1270*/  BAR.SYNC.DEFER_BLOCKING 0x0 ;  /* 0x0000000000007b1d */ /* 0x000fec0000010000 */
[----:B------:R-:W-:Y:S04]  /*1280*/  STS.128 [R18], R12 ;  /* 0x0000000c12007388 */ /* 0x000fe80000000c00 */
[----:B------:R-:W-:Y:S01]  /*1290*/  STS.128 [R18+0x10], R4 ;  /* 0x0000100412007388 */ /* 0x000fe20000000c00 */
[----:B------:R-:W-:Y:S06]  /*12a0*/  BAR.SYNC.DEFER_BLOCKING 0x0 ;  /* 0x0000000000007b1d */ /* 0x000fec0000010000 */
[----:B------:R-:W2:Y:S01]  /*12b0*/  LDS.128 R8, [R16] ;  /* 0x0000000010087984 */ /* 0x000ea20000000c00 */
[----:B-1----:R-:W-:Y:S01]  /*12c0*/  IMAD.WIDE R2, R19, 0x4, R2 ;  /* 0x0000000413027825 */ /* 0x002fe200078e0202 */
[----:B------:R-:W-:-:S04]  /*12d0*/  IADD3 R24, P0, R24, UR4, RZ ;  /* 0x0000000418187c10 */ /* 0x000fc8000ff1e0ff */
[----:B------:R-:W-:Y:S01]  /*12e0*/  IADD3.X R25, R23, UR5, RZ, P0, !PT ;  /* 0x0000000517197c10 */ /* 0x000fe200087fe4ff */
[----:B--2---:R1:W-:Y:S01]  /*12f0*/  @!P1 STG.E.128 desc[UR6][R2.64], R8 ;  /* 0x0000000802009986 */ /* 0x0043e2000c101d06 */
[----:B------:R-:W-:Y:S07]  /*1300*/  @P2 EXIT ;  /* 0x000000000000294d */ /* 0x000fee0003800000 */
[----:B------:R-:W0:Y:S04]  /*1310*/  LDS.128 R16, [R16+0x800] ;  /* 0x0008000010107984 */ /* 0x000e280000000c00 */
[----:B0-----:R-:W-:Y:S01]  /*1320*/  STG.E.128 desc[UR6][R24.64+0x800], R16 ;  /* 0x0008001018007986 */ /* 0x001fe2000c101d06 */
[----:B------:R-:W-:Y:S05]  /*1330*/  EXIT ;  /* 0x000000000000794d */ /* 0x000fea0003800000 */
.L_x_0:
[----:B------:R-:W-:-:S00]  /*1340*/  BRA `(.L_x_0) ;  /* 0xfffffffc00fc7947 */ /* 0x000fc0000383ffff */
[----:B------:R-:W-:-:S00]  /*1350*/  NOP ;  /* 0x0000000000007918 */ /* 0x000fc00000000000 */
        /* <DEDUP_REMOVED lines=10> */
.L_x_1:


//--------------------- .nv.shared.triton_poi_fused_max_pool2d_with_indices_mul_17 --------------------------
	.section	.nv.shared.triton_poi_fused_max_pool2d_with_indices_mul_17,"aw",@nobits
	.sectionflags	@""
	.align	16
	.zero		1024


//--------------------- .nv.constant0.triton_poi_fused_max_pool2d_with_indices_mul_17 --------------------------
	.section	.nv.constant0.triton_poi_fused_max_pool2d_with_indices_mul_17,"a",@progbits
	.sectionflags	@""
	.align	4
.nv.constant0.triton_poi_fused_max_pool2d_with_indices_mul_17:
	.zero		564
